//
// Generated by NVIDIA NVVM Compiler
//
// Compiler Build ID: CL-36424714
// Cuda compilation tools, release 13.0, V13.0.88
// Based on NVVM 20.0.0
//

.version 9.0
.target sm_100
.address_size 64

	// .globl	_Z6kernelRiPi
.global .attribute(.managed) .align 4 .u32 sum;

.visible .entry _Z6kernelRiPi(
	.param .u64 .ptr .align 1 _Z6kernelRiPi_param_0,
	.param .u64 .ptr .align 1 _Z6kernelRiPi_param_1
)
{
	.reg .b32 	%r<7>;
	.reg .b64 	%rd<7>;

	ld.param.u64 	%rd1, [_Z6kernelRiPi_param_0];
	ld.param.u64 	%rd2, [_Z6kernelRiPi_param_1];
	cvta.to.global.u64 	%rd3, %rd1;
	cvta.to.global.u64 	%rd4, %rd2;
	mov.u32 	%r1, %ctaid.x;
	mov.u32 	%r2, %ntid.x;
	mov.u32 	%r3, %tid.x;
	mad.lo.s32 	%r4, %r1, %r2, %r3;
	mul.wide.s32 	%rd5, %r4, 4;
	add.s64 	%rd6, %rd4, %rd5;
	ld.global.u32 	%r5, [%rd6];
	atom.global.add.u32 	%r6, [%rd3], %r5;
	ret;

}


// ===== COMPILED SASS (sm_100) =====

	.target	sm_100

	.elftype	@"ET_EXEC"


//--------------------- .note.nv.tkinfo           --------------------------
	.section	.note.nv.tkinfo,"",@"SHT_NOTE"
	.sectionflags	@"SHF_NOTE_NV_TKINFO"
	.tkinfo
        /*0018*/ 	.word	0x00000002
        /*0030*/ 	.string	""
        /*0030*/ 	.string	"ptxas"
        /*0030*/ 	.string	"Cuda compilation tools, release 13.0, V13.0.88"
        /*0030*/ 	.string	"Build cuda_13.0.r13.0/compiler.36424714_0"
        /*0030*/ 	.string	"-arch sm_100 -m 64 "



//--------------------- .note.nv.cuinfo           --------------------------
	.section	.note.nv.cuinfo,"",@"SHT_NOTE"
	.sectionflags	@"SHF_NOTE_NV_CUINFO"
        /*0018*/ 	.short	0x0002
        /*001a*/ 	.short	0x0064
        /*001c*/ 	.short	0x0082
	.zero		2


//--------------------- .nv.info                  --------------------------
	.section	.nv.info,"",@"SHT_CUDA_INFO"
	.align	4


	//----- nvinfo : EIATTR_REGCOUNT
	.align		4
        /*0000*/ 	.byte	0x04, 0x2f
        /*0002*/ 	.short	(.L_2 - .L_1)
	.align		4
.L_1:
        /*0004*/ 	.word	index@(_Z6kernelRiPi)
        /*0008*/ 	.word	0x0000000a


	//----- nvinfo : EIATTR_FRAME_SIZE
	.align		4
.L_2:
        /*000c*/ 	.byte	0x04, 0x11
        /*000e*/ 	.short	(.L_4 - .L_3)
	.align		4
.L_3:
        /*0010*/ 	.word	index@(_Z6kernelRiPi)
        /*0014*/ 	.word	0x00000000


	//----- nvinfo : EIATTR_MIN_STACK_SIZE
	.align		4
.L_4:
        /*0018*/ 	.byte	0x04, 0x12
        /*001a*/ 	.short	(.L_6 - .L_5)
	.align		4
.L_5:
        /*001c*/ 	.word	index@(_Z6kernelRiPi)
        /*0020*/ 	.word	0x00000000
.L_6:


//--------------------- .nv.compat                --------------------------
	.section	.nv.compat,"",@"SHT_CUDA_COMPAT_INFO"
	.align	4
        /*0000*/ 	.byte	0x02, 0x09, 0x00, 0x00, 0x02, 0x02, 0x01, 0x00, 0x02, 0x05, 0x05, 0x00, 0x03, 0x07, 0x01, 0x01
        /*0010*/ 	.byte	0x02, 0x03, 0x00, 0x00, 0x02, 0x06, 0x01, 0x00, 0x04, 0x0b, 0x08, 0x00, 0x09, 0x00, 0x00, 0x00
        /*0020*/ 	.byte	0x00, 0x00, 0x00, 0x00


//--------------------- .nv.info._Z6kernelRiPi    --------------------------
	.section	.nv.info._Z6kernelRiPi,"",@"SHT_CUDA_INFO"
	.sectionflags	@""
	.align	4


	//----- nvinfo : EIATTR_CUDA_API_VERSION
	.align		4
        /*0000*/ 	.byte	0x04, 0x37
        /*0002*/ 	.short	(.L_8 - .L_7)
.L_7:
        /*0004*/ 	.word	0x00000082


	//----- nvinfo : EIATTR_KPARAM_INFO
	.align		4
.L_8:
        /*0008*/ 	.byte	0x04, 0x17
        /*000a*/ 	.short	(.L_10 - .L_9)
.L_9:
        /*000c*/ 	.word	0x00000000
        /*0010*/ 	.short	0x0001
        /*0012*/ 	.short	0x0008
        /*0014*/ 	.byte	0x00, 0xf5, 0x21, 0x00


	//----- nvinfo : EIATTR_KPARAM_INFO
	.align		4
.L_10:
        /*0018*/ 	.byte	0x04, 0x17
        /*001a*/ 	.short	(.L_12 - .L_11)
.L_11:
        /*001c*/ 	.word	0x00000000
        /*0020*/ 	.short	0x0000
        /*0022*/ 	.short	0x0000
        /*0024*/ 	.byte	0x00, 0xf5, 0x21, 0x00


	//----- nvinfo : EIATTR_SPARSE_MMA_MASK
	.align		4
.L_12:
        /*0028*/ 	.byte	0x03, 0x50
        /*002a*/ 	.short	0x0000


	//----- nvinfo : EIATTR_MAXREG_COUNT
	.align		4
        /*002c*/ 	.byte	0x03, 0x1b
        /*002e*/ 	.short	0x00ff


	//----- nvinfo : EIATTR_MERCURY_ISA_VERSION
	.align		4
        /*0030*/ 	.byte	0x03, 0x5f
        /*0032*/ 	.short	0x0101


	//----- nvinfo : EIATTR_INT_WARP_WIDE_INSTR_OFFSETS
	.align		4
        /*0034*/ 	.byte	0x04, 0x31
        /*0036*/ 	.short	(.L_14 - .L_13)


	//   ....[0]....
.L_13:
        /*0038*/ 	.word	0x000000a0


	//   ....[1]....
        /*003c*/ 	.word	0x000000e0


	//----- nvinfo : EIATTR_VRC_CTA_INIT_COUNT
	.align		4
.L_14:
        /*0040*/ 	.byte	0x02, 0x4a
	.zero		1
	.zero		1


	//----- nvinfo : EIATTR_EXIT_INSTR_OFFSETS
	.align		4
        /*0044*/ 	.byte	0x04, 0x1c
        /*0046*/ 	.short	(.L_16 - .L_15)


	//   ....[0]....
.L_15:
        /*0048*/ 	.word	0x00000110


	//----- nvinfo : EIATTR_CBANK_PARAM_SIZE
	.align		4
.L_16:
        /*004c*/ 	.byte	0x03, 0x19
        /*004e*/ 	.short	0x0010


	//----- nvinfo : EIATTR_PARAM_CBANK
	.align		4
        /*0050*/ 	.byte	0x04, 0x0a
        /*0052*/ 	.short	(.L_18 - .L_17)
	.align		4
.L_17:
        /*0054*/ 	.word	index@(.nv.constant0._Z6kernelRiPi)
        /*0058*/ 	.short	0x0380
        /*005a*/ 	.short	0x0010


	//----- nvinfo : EIATTR_SW_WAR
	.align		4
.L_18:
        /*005c*/ 	.byte	0x04, 0x36
        /*005e*/ 	.short	(.L_20 - .L_19)
.L_19:
        /*0060*/ 	.word	0x00000008
.L_20:


//--------------------- .nv.callgraph             --------------------------
	.section	.nv.callgraph,"",@"SHT_CUDA_CALLGRAPH"
	.align	4
	.sectionentsize	8
	.align		4
        /*0000*/ 	.word	0x00000000
	.align		4
        /*0004*/ 	.word	0xffffffff
	.align		4
        /*0008*/ 	.word	0x00000000
	.align		4
        /*000c*/ 	.word	0xfffffffe
	.align		4
        /*0010*/ 	.word	0x00000000
	.align		4
        /*0014*/ 	.word	0xfffffffd
	.align		4
        /*0018*/ 	.word	0x00000000
	.align		4
        /*001c*/ 	.word	0xfffffffc


//--------------------- .nv.constant4             --------------------------
	.section	.nv.constant4,"a",@progbits
	.align	8
	.align		8
.nv.constant4:
        /*0000*/ 	.dword	sum


//--------------------- .text._Z6kernelRiPi       --------------------------
	.section	.text._Z6kernelRiPi,"ax",@progbits
	.align	128
        .global         _Z6kernelRiPi
        .type           _Z6kernelRiPi,@function
        .size           _Z6kernelRiPi,(.L_x_1 - _Z6kernelRiPi)
        .other          _Z6kernelRiPi,@"STO_CUDA_ENTRY STV_DEFAULT"
_Z6kernelRiPi:
.text._Z6kernelRiPi:
[----:B------:R-:W-:Y:S01]  /*0000*/  LDC R1, c[0x0][0x37c] ;  /* 0x0000df00ff017b82 */ /* 0x000fe20000000800 */
[----:B------:R-:W0:Y:S07]  /*0010*/  S2R R0, SR_TID.X ;  /* 0x0000000000007919 */ /* 0x000e2e0000002100 */
[----:B------:R-:W0:Y:S01]  /*0020*/  S2UR UR4, SR_CTAID.X ;  /* 0x00000000000479c3 */ /* 0x000e220000002500 */
[----:B------:R-:W1:Y:S07]  /*0030*/  LDCU.64 UR6, c[0x0][0x358] ;  /* 0x00006b00ff0677ac */ /* 0x000e6e0008000a00 */
[----:B------:R-:W0:Y:S08]  /*0040*/  LDC R5, c[0x0][0x360] ;  /* 0x0000d800ff057b82 */ /* 0x000e300000000800 */
[----:B------:R-:W2:Y:S01]  /*0050*/  LDC.64 R2, c[0x0][0x388] ;  /* 0x0000e200ff027b82 */ /* 0x000ea20000000a00 */
[----:B0-----:R-:W-:-:S04]  /*0060*/  IMAD R5, R5, UR4, R0 ;  /* 0x0000000405057c24 */ /* 0x001fc8000f8e0200 */
[----:B--2---:R-:W-:-:S06]  /*0070*/  IMAD.WIDE R2, R5, 0x4, R2 ;  /* 0x0000000405027825 */ /* 0x004fcc00078e0202 */
[----:B-1----:R-:W2:Y:S01]  /*0080*/  LDG.E R2, desc[UR6][R2.64] ;  /* 0x0000000602027981 */ /* 0x002ea2000c1e1900 */
[----:B------:R-:W0:Y:S01]  /*0090*/  LDC.64 R4, c[0x0][0x380] ;  /* 0x0000e000ff047b82 */ /* 0x000e220000000a00 */
[----:B------:R-:W-:Y:S01]  /*00a0*/  VOTEU.ANY UR4, UPT, PT ;  /* 0x0000000000047886 */ /* 0x000fe200038e0100 */
[----:B------:R-:W1:Y:S01]  /*00b0*/  S2R R0, SR_LANEID ;  /* 0x0000000000007919 */ /* 0x000e620000000000 */
[----:B------:R-:W-:-:S06]  /*00c0*/  UFLO.U32 UR4, UR4 ;  /* 0x00000004000472bd */ /* 0x000fcc00080e0000 */
[----:B-1----:R-:W-:Y:S01]  /*00d0*/  ISETP.EQ.U32.AND P0, PT, R0, UR4, PT ;  /* 0x0000000400007c0c */ /* 0x002fe2000bf02070 */
[----:B--2---:R-:W1:Y:S02]  /*00e0*/  REDUX.SUM UR5, R2 ;  /* 0x00000000020573c4 */ /* 0x004e64000000c000 */
[----:B-1----:R-:W-:-:S10]  /*00f0*/  MOV R7, UR5 ;  /* 0x0000000500077c02 */ /* 0x002fd40008000f00 */
[----:B0-----:R-:W-:Y:S01]  /*0100*/  @P0 REDG.E.ADD.STRONG.GPU desc[UR6][R4.64], R7 ;  /* 0x000000070400098e */ /* 0x001fe2000c12e106 */
[----:B------:R-:W-:Y:S05]  /*0110*/  EXIT ;  /* 0x000000000000794d */ /* 0x000fea0003800000 */
.L_x_0:
[----:B------:R-:W-:-:S00]  /*0120*/  BRA `(.L_x_0) ;  /* 0xfffffffc00fc7947 */ /* 0x000fc0000383ffff */
[----:B------:R-:W-:-:S00]  /*0130*/  NOP ;  /* 0x0000000000007918 */ /* 0x000fc00000000000 */
        /* <DEDUP_REMOVED lines=12> */
.L_x_1:


//--------------------- .nv.shared.reserved.0     --------------------------
	.section	.nv.shared.reserved.0,"aw",@nobits
	.weak		__nv_reservedSMEM_offset_0_alias
	.size		__nv_reservedSMEM_offset_0_alias, 0, 64
	.other		__nv_reservedSMEM_offset_0_alias,@"STO_CUDA_RESERVED_SHARED STV_DEFAULT"
__nv_reservedSMEM_offset_0_alias:
	.zero		0
	.zero		64


//--------------------- .nv.global                --------------------------
	.section	.nv.global,"aw",@nobits
	.align	4
.nv.global:
	.type		sum,@object
	.size		sum,(.L_0 - sum)
	.other		sum,@"STV_DEFAULT STO_CUDA_MANAGED"
sum:
	.zero		4
.L_0:


//--------------------- .nv.constant0._Z6kernelRiPi --------------------------
	.section	.nv.constant0._Z6kernelRiPi,"a",@progbits
	.sectionflags	@""
	.align	4
.nv.constant0._Z6kernelRiPi:
	.zero		912


//--------------------- SYMBOLS --------------------------

	.type		.nv.reservedSmem.offset0,@object
	.size		.nv.reservedSmem.offset0,0x4
